//
// Generated by NVIDIA NVVM Compiler
//
// Compiler Build ID: CL-36424714
// Cuda compilation tools, release 13.0, V13.0.88
// Based on NVVM 20.0.0
//

.version 9.0
.target sm_100
.address_size 64

	// .globl	_Z7kernelAPdm

.visible .entry _Z7kernelAPdm(
	.param .u64 .ptr .align 1 _Z7kernelAPdm_param_0,
	.param .u64 _Z7kernelAPdm_param_1
)
{
	.reg .pred 	%p<2>;
	.reg .b32 	%r<5>;
	.reg .b64 	%rd<7>;
	.reg .b64 	%fd<3>;

	ld.param.u64 	%rd2, [_Z7kernelAPdm_param_0];
	ld.param.u64 	%rd3, [_Z7kernelAPdm_param_1];
	mov.u32 	%r1, %tid.x;
	mov.u32 	%r2, %ntid.x;
	mov.u32 	%r3, %ctaid.x;
	mad.lo.s32 	%r4, %r2, %r3, %r1;
	cvt.u64.u32 	%rd1, %r4;
	setp.le.u64 	%p1, %rd3, %rd1;
	@%p1 bra 	$L__BB0_2;
	cvta.to.global.u64 	%rd4, %rd2;
	shl.b64 	%rd5, %rd1, 3;
	add.s64 	%rd6, %rd4, %rd5;
	ld.global.f64 	%fd1, [%rd6];
	add.f64 	%fd2, %fd1, %fd1;
	st.global.f64 	[%rd6], %fd2;
$L__BB0_2:
	ret;

}
	// .globl	_Z7kernelBPim
.visible .entry _Z7kernelBPim(
	.param .u64 .ptr .align 1 _Z7kernelBPim_param_0,
	.param .u64 _Z7kernelBPim_param_1
)
{
	.reg .pred 	%p<2>;
	.reg .b32 	%r<6>;
	.reg .b64 	%rd<7>;

	ld.param.u64 	%rd2, [_Z7kernelBPim_param_0];
	ld.param.u64 	%rd3, [_Z7kernelBPim_param_1];
	mov.u32 	%r1, %tid.x;
	mov.u32 	%r2, %ntid.x;
	mov.u32 	%r3, %ctaid.x;
	mad.lo.s32 	%r4, %r2, %r3, %r1;
	cvt.u64.u32 	%rd1, %r4;
	setp.le.u64 	%p1, %rd3, %rd1;
	@%p1 bra 	$L__BB1_2;
	cvta.to.global.u64 	%rd4, %rd2;
	shl.b64 	%rd5, %rd1, 2;
	add.s64 	%rd6, %rd4, %rd5;
	mov.b32 	%r5, 3;
	st.global.u32 	[%rd6], %r5;
$L__BB1_2:
	ret;

}
	// .globl	_Z7kernelCPdPKim
.visible .entry _Z7kernelCPdPKim(
	.param .u64 .ptr .align 1 _Z7kernelCPdPKim_param_0,
	.param .u64 .ptr .align 1 _Z7kernelCPdPKim_param_1,
	.param .u64 _Z7kernelCPdPKim_param_2
)
{
	.reg .pred 	%p<2>;
	.reg .b32 	%r<6>;
	.reg .b64 	%rd<11>;
	.reg .b64 	%fd<4>;

	ld.param.u64 	%rd2, [_Z7kernelCPdPKim_param_0];
	ld.param.u64 	%rd3, [_Z7kernelCPdPKim_param_1];
	ld.param.u64 	%rd4, [_Z7kernelCPdPKim_param_2];
	mov.u32 	%r1, %tid.x;
	mov.u32 	%r2, %ntid.x;
	mov.u32 	%r3, %ctaid.x;
	mad.lo.s32 	%r4, %r2, %r3, %r1;
	cvt.u64.u32 	%rd1, %r4;
	setp.le.u64 	%p1, %rd4, %rd1;
	@%p1 bra 	$L__BB2_2;
	cvta.to.global.u64 	%rd5, %rd3;
	cvta.to.global.u64 	%rd6, %rd2;
	shl.b64 	%rd7, %rd1, 2;
	add.s64 	%rd8, %rd5, %rd7;
	ld.global.u32 	%r5, [%rd8];
	cvt.rn.f64.s32 	%fd1, %r5;
	shl.b64 	%rd9, %rd1, 3;
	add.s64 	%rd10, %rd6, %rd9;
	ld.global.f64 	%fd2, [%rd10];
	add.f64 	%fd3, %fd2, %fd1;
	st.global.f64 	[%rd10], %fd3;
$L__BB2_2:
	ret;

}


// ===== COMPILED SASS (sm_100) =====

	.target	sm_100

	.elftype	@"ET_EXEC"


//--------------------- .note.nv.tkinfo           --------------------------
	.section	.note.nv.tkinfo,"",@"SHT_NOTE"
	.sectionflags	@"SHF_NOTE_NV_TKINFO"
	.tkinfo
        /*0018*/ 	.word	0x00000002
        /*0030*/ 	.string	""
        /*0030*/ 	.string	"ptxas"
        /*0030*/ 	.string	"Cuda compilation tools, release 13.0, V13.0.88"
        /*0030*/ 	.string	"Build cuda_13.0.r13.0/compiler.36424714_0"
        /*0030*/ 	.string	"-arch sm_100 -m 64 "



//--------------------- .note.nv.cuinfo           --------------------------
	.section	.note.nv.cuinfo,"",@"SHT_NOTE"
	.sectionflags	@"SHF_NOTE_NV_CUINFO"
        /*0018*/ 	.short	0x0002
        /*001a*/ 	.short	0x0064
        /*001c*/ 	.short	0x0082
	.zero		2


//--------------------- .nv.info                  --------------------------
	.section	.nv.info,"",@"SHT_CUDA_INFO"
	.align	4


	//----- nvinfo : EIATTR_REGCOUNT
	.align		4
        /*0000*/ 	.byte	0x04, 0x2f
        /*0002*/ 	.short	(.L_1 - .L_0)
	.align		4
.L_0:
        /*0004*/ 	.word	index@(_Z7kernelAPdm)
        /*0008*/ 	.word	0x00000008


	//----- nvinfo : EIATTR_FRAME_SIZE
	.align		4
.L_1:
        /*000c*/ 	.byte	0x04, 0x11
        /*000e*/ 	.short	(.L_3 - .L_2)
	.align		4
.L_2:
        /*0010*/ 	.word	index@(_Z7kernelAPdm)
        /*0014*/ 	.word	0x00000000


	//----- nvinfo : EIATTR_REGCOUNT
	.align		4
.L_3:
        /*0018*/ 	.byte	0x04, 0x2f
        /*001a*/ 	.short	(.L_5 - .L_4)
	.align		4
.L_4:
        /*001c*/ 	.word	index@(_Z7kernelBPim)
        /*0020*/ 	.word	0x00000008


	//----- nvinfo : EIATTR_FRAME_SIZE
	.align		4
.L_5:
        /*0024*/ 	.byte	0x04, 0x11
        /*0026*/ 	.short	(.L_7 - .L_6)
	.align		4
.L_6:
        /*0028*/ 	.word	index@(_Z7kernelBPim)
        /*002c*/ 	.word	0x00000000


	//----- nvinfo : EIATTR_REGCOUNT
	.align		4
.L_7:
        /*0030*/ 	.byte	0x04, 0x2f
        /*0032*/ 	.short	(.L_9 - .L_8)
	.align		4
.L_8:
        /*0034*/ 	.word	index@(_Z7kernelCPdPKim)
        /*0038*/ 	.word	0x0000000c


	//----- nvinfo : EIATTR_FRAME_SIZE
	.align		4
.L_9:
        /*003c*/ 	.byte	0x04, 0x11
        /*003e*/ 	.short	(.L_11 - .L_10)
	.align		4
.L_10:
        /*0040*/ 	.word	index@(_Z7kernelCPdPKim)
        /*0044*/ 	.word	0x00000000


	//----- nvinfo : EIATTR_MIN_STACK_SIZE
	.align		4
.L_11:
        /*0048*/ 	.byte	0x04, 0x12
        /*004a*/ 	.short	(.L_13 - .L_12)
	.align		4
.L_12:
        /*004c*/ 	.word	index@(_Z7kernelCPdPKim)
        /*0050*/ 	.word	0x00000000


	//----- nvinfo : EIATTR_MIN_STACK_SIZE
	.align		4
.L_13:
        /*0054*/ 	.byte	0x04, 0x12
        /*0056*/ 	.short	(.L_15 - .L_14)
	.align		4
.L_14:
        /*0058*/ 	.word	index@(_Z7kernelBPim)
        /*005c*/ 	.word	0x00000000


	//----- nvinfo : EIATTR_MIN_STACK_SIZE
	.align		4
.L_15:
        /*0060*/ 	.byte	0x04, 0x12
        /*0062*/ 	.short	(.L_17 - .L_16)
	.align		4
.L_16:
        /*0064*/ 	.word	index@(_Z7kernelAPdm)
        /*0068*/ 	.word	0x00000000
.L_17:


//--------------------- .nv.compat                --------------------------
	.section	.nv.compat,"",@"SHT_CUDA_COMPAT_INFO"
	.align	4
        /*0000*/ 	.byte	0x02, 0x09, 0x00, 0x00, 0x02, 0x02, 0x01, 0x00, 0x02, 0x05, 0x05, 0x00, 0x03, 0x07, 0x01, 0x01
        /*0010*/ 	.byte	0x02, 0x03, 0x00, 0x00, 0x02, 0x06, 0x01, 0x00, 0x04, 0x0b, 0x08, 0x00, 0x01, 0x00, 0x00, 0x00
        /*0020*/ 	.byte	0x00, 0x00, 0x00, 0x00


//--------------------- .nv.info._Z7kernelCPdPKim --------------------------
	.section	.nv.info._Z7kernelCPdPKim,"",@"SHT_CUDA_INFO"
	.sectionflags	@""
	.align	4


	//----- nvinfo : EIATTR_CUDA_API_VERSION
	.align		4
        /*0000*/ 	.byte	0x04, 0x37
        /*0002*/ 	.short	(.L_19 - .L_18)
.L_18:
        /*0004*/ 	.word	0x00000082


	//----- nvinfo : EIATTR_KPARAM_INFO
	.align		4
.L_19:
        /*0008*/ 	.byte	0x04, 0x17
        /*000a*/ 	.short	(.L_21 - .L_20)
.L_20:
        /*000c*/ 	.word	0x00000000
        /*0010*/ 	.short	0x0002
        /*0012*/ 	.short	0x0010
        /*0014*/ 	.byte	0x00, 0xf0, 0x21, 0x00


	//----- nvinfo : EIATTR_KPARAM_INFO
	.align		4
.L_21:
        /*0018*/ 	.byte	0x04, 0x17
        /*001a*/ 	.short	(.L_23 - .L_22)
.L_22:
        /*001c*/ 	.word	0x00000000
        /*0020*/ 	.short	0x0001
        /*0022*/ 	.short	0x0008
        /*0024*/ 	.byte	0x00, 0xf5, 0x21, 0x00


	//----- nvinfo : EIATTR_KPARAM_INFO
	.align		4
.L_23:
        /*0028*/ 	.byte	0x04, 0x17
        /*002a*/ 	.short	(.L_25 - .L_24)
.L_24:
        /*002c*/ 	.word	0x00000000
        /*0030*/ 	.short	0x0000
        /*0032*/ 	.short	0x0000
        /*0034*/ 	.byte	0x00, 0xf5, 0x21, 0x00


	//----- nvinfo : EIATTR_SPARSE_MMA_MASK
	.align		4
.L_25:
        /*0038*/ 	.byte	0x03, 0x50
        /*003a*/ 	.short	0x0000


	//----- nvinfo : EIATTR_MAXREG_COUNT
	.align		4
        /*003c*/ 	.byte	0x03, 0x1b
        /*003e*/ 	.short	0x00ff


	//----- nvinfo : EIATTR_MERCURY_ISA_VERSION
	.align		4
        /*0040*/ 	.byte	0x03, 0x5f
        /*0042*/ 	.short	0x0101


	//----- nvinfo : EIATTR_VRC_CTA_INIT_COUNT
	.align		4
        /*0044*/ 	.byte	0x02, 0x4a
	.zero		1
	.zero		1


	//----- nvinfo : EIATTR_EXIT_INSTR_OFFSETS
	.align		4
        /*0048*/ 	.byte	0x04, 0x1c
        /*004a*/ 	.short	(.L_27 - .L_26)


	//   ....[0]....
.L_26:
        /*004c*/ 	.word	0x00000080


	//   ....[1]....
        /*0050*/ 	.word	0x00000140


	//----- nvinfo : EIATTR_CBANK_PARAM_SIZE
	.align		4
.L_27:
        /*0054*/ 	.byte	0x03, 0x19
        /*0056*/ 	.short	0x0018


	//----- nvinfo : EIATTR_PARAM_CBANK
	.align		4
        /*0058*/ 	.byte	0x04, 0x0a
        /*005a*/ 	.short	(.L_29 - .L_28)
	.align		4
.L_28:
        /*005c*/ 	.word	index@(.nv.constant0._Z7kernelCPdPKim)
        /*0060*/ 	.short	0x0380
        /*0062*/ 	.short	0x0018


	//----- nvinfo : EIATTR_SW_WAR
	.align		4
.L_29:
        /*0064*/ 	.byte	0x04, 0x36
        /*0066*/ 	.short	(.L_31 - .L_30)
.L_30:
        /*0068*/ 	.word	0x00000008
.L_31:


//--------------------- .nv.info._Z7kernelBPim    --------------------------
	.section	.nv.info._Z7kernelBPim,"",@"SHT_CUDA_INFO"
	.sectionflags	@""
	.align	4


	//----- nvinfo : EIATTR_CUDA_API_VERSION
	.align		4
        /*0000*/ 	.byte	0x04, 0x37
        /*0002*/ 	.short	(.L_33 - .L_32)
.L_32:
        /*0004*/ 	.word	0x00000082


	//----- nvinfo : EIATTR_KPARAM_INFO
	.align		4
.L_33:
        /*0008*/ 	.byte	0x04, 0x17
        /*000a*/ 	.short	(.L_35 - .L_34)
.L_34:
        /*000c*/ 	.word	0x00000000
        /*0010*/ 	.short	0x0001
        /*0012*/ 	.short	0x0008
        /*0014*/ 	.byte	0x00, 0xf0, 0x21, 0x00


	//----- nvinfo : EIATTR_KPARAM_INFO
	.align		4
.L_35:
        /*0018*/ 	.byte	0x04, 0x17
        /*001a*/ 	.short	(.L_37 - .L_36)
.L_36:
        /*001c*/ 	.word	0x00000000
        /*0020*/ 	.short	0x0000
        /*0022*/ 	.short	0x0000
        /*0024*/ 	.byte	0x00, 0xf5, 0x21, 0x00


	//----- nvinfo : EIATTR_SPARSE_MMA_MASK
	.align		4
.L_37:
        /*0028*/ 	.byte	0x03, 0x50
        /*002a*/ 	.short	0x0000


	//----- nvinfo : EIATTR_MAXREG_COUNT
	.align		4
        /*002c*/ 	.byte	0x03, 0x1b
        /*002e*/ 	.short	0x00ff


	//----- nvinfo : EIATTR_MERCURY_ISA_VERSION
	.align		4
        /*0030*/ 	.byte	0x03, 0x5f
        /*0032*/ 	.short	0x0101


	//----- nvinfo : EIATTR_VRC_CTA_INIT_COUNT
	.align		4
        /*0034*/ 	.byte	0x02, 0x4a
	.zero		1
	.zero		1


	//----- nvinfo : EIATTR_EXIT_INSTR_OFFSETS
	.align		4
        /*0038*/ 	.byte	0x04, 0x1c
        /*003a*/ 	.short	(.L_39 - .L_38)


	//   ....[0]....
.L_38:
        /*003c*/ 	.word	0x00000080


	//   ....[1]....
        /*0040*/ 	.word	0x000000f0


	//----- nvinfo : EIATTR_CBANK_PARAM_SIZE
	.align		4
.L_39:
        /*0044*/ 	.byte	0x03, 0x19
        /*0046*/ 	.short	0x0010


	//----- nvinfo : EIATTR_PARAM_CBANK
	.align		4
        /*0048*/ 	.byte	0x04, 0x0a
        /*004a*/ 	.short	(.L_41 - .L_40)
	.align		4
.L_40:
        /*004c*/ 	.word	index@(.nv.constant0._Z7kernelBPim)
        /*0050*/ 	.short	0x0380
        /*0052*/ 	.short	0x0010


	//----- nvinfo : EIATTR_SW_WAR
	.align		4
.L_41:
        /*0054*/ 	.byte	0x04, 0x36
        /*0056*/ 	.short	(.L_43 - .L_42)
.L_42:
        /*0058*/ 	.word	0x00000008
.L_43:


//--------------------- .nv.info._Z7kernelAPdm    --------------------------
	.section	.nv.info._Z7kernelAPdm,"",@"SHT_CUDA_INFO"
	.sectionflags	@""
	.align	4


	//----- nvinfo : EIATTR_CUDA_API_VERSION
	.align		4
        /*0000*/ 	.byte	0x04, 0x37
        /*0002*/ 	.short	(.L_45 - .L_44)
.L_44:
        /*0004*/ 	.word	0x00000082


	//----- nvinfo : EIATTR_KPARAM_INFO
	.align		4
.L_45:
        /*0008*/ 	.byte	0x04, 0x17
        /*000a*/ 	.short	(.L_47 - .L_46)
.L_46:
        /*000c*/ 	.word	0x00000000
        /*0010*/ 	.short	0x0001
        /*0012*/ 	.short	0x0008
        /*0014*/ 	.byte	0x00, 0xf0, 0x21, 0x00


	//----- nvinfo : EIATTR_KPARAM_INFO
	.align		4
.L_47:
        /*0018*/ 	.byte	0x04, 0x17
        /*001a*/ 	.short	(.L_49 - .L_48)
.L_48:
        /*001c*/ 	.word	0x00000000
        /*0020*/ 	.short	0x0000
        /*0022*/ 	.short	0x0000
        /*0024*/ 	.byte	0x00, 0xf5, 0x21, 0x00


	//----- nvinfo : EIATTR_SPARSE_MMA_MASK
	.align		4
.L_49:
        /*0028*/ 	.byte	0x03, 0x50
        /*002a*/ 	.short	0x0000


	//----- nvinfo : EIATTR_MAXREG_COUNT
	.align		4
        /*002c*/ 	.byte	0x03, 0x1b
        /*002e*/ 	.short	0x00ff


	//----- nvinfo : EIATTR_MERCURY_ISA_VERSION
	.align		4
        /*0030*/ 	.byte	0x03, 0x5f
        /*0032*/ 	.short	0x0101


	//----- nvinfo : EIATTR_VRC_CTA_INIT_COUNT
	.align		4
        /*0034*/ 	.byte	0x02, 0x4a
	.zero		1
	.zero		1


	//----- nvinfo : EIATTR_EXIT_INSTR_OFFSETS
	.align		4
        /*0038*/ 	.byte	0x04, 0x1c
        /*003a*/ 	.short	(.L_51 - .L_50)


	//   ....[0]....
.L_50:
        /*003c*/ 	.word	0x00000080


	//   ....[1]....
        /*0040*/ 	.word	0x00000100


	//----- nvinfo : EIATTR_CBANK_PARAM_SIZE
	.align		4
.L_51:
        /*0044*/ 	.byte	0x03, 0x19
        /*0046*/ 	.short	0x0010


	//----- nvinfo : EIATTR_PARAM_CBANK
	.align		4
        /*0048*/ 	.byte	0x04, 0x0a
        /*004a*/ 	.short	(.L_53 - .L_52)
	.align		4
.L_52:
        /*004c*/ 	.word	index@(.nv.constant0._Z7kernelAPdm)
        /*0050*/ 	.short	0x0380
        /*0052*/ 	.short	0x0010


	//----- nvinfo : EIATTR_SW_WAR
	.align		4
.L_53:
        /*0054*/ 	.byte	0x04, 0x36
        /*0056*/ 	.short	(.L_55 - .L_54)
.L_54:
        /*0058*/ 	.word	0x00000008
.L_55:


//--------------------- .nv.callgraph             --------------------------
	.section	.nv.callgraph,"",@"SHT_CUDA_CALLGRAPH"
	.align	4
	.sectionentsize	8
	.align		4
        /*0000*/ 	.word	0x00000000
	.align		4
        /*0004*/ 	.word	0xffffffff
	.align		4
        /*0008*/ 	.word	0x00000000
	.align		4
        /*000c*/ 	.word	0xfffffffe
	.align		4
        /*0010*/ 	.word	0x00000000
	.align		4
        /*0014*/ 	.word	0xfffffffd
	.align		4
        /*0018*/ 	.word	0x00000000
	.align		4
        /*001c*/ 	.word	0xfffffffc


//--------------------- .text._Z7kernelCPdPKim    --------------------------
	.section	.text._Z7kernelCPdPKim,"ax",@progbits
	.align	128
        .global         _Z7kernelCPdPKim
        .type           _Z7kernelCPdPKim,@function
        .size           _Z7kernelCPdPKim,(.L_x_3 - _Z7kernelCPdPKim)
        .other          _Z7kernelCPdPKim,@"STO_CUDA_ENTRY STV_DEFAULT"
_Z7kernelCPdPKim:
.text._Z7kernelCPdPKim:
[----:B------:R-:W-:Y:S01]  /*0000*/  LDC R1, c[0x0][0x37c] ;  /* 0x0000df00ff017b82 */ /* 0x000fe20000000800 */
[----:B------:R-:W0:Y:S01]  /*0010*/  S2R R0, SR_TID.X ;  /* 0x0000000000007919 */ /* 0x000e220000002100 */
[----:B------:R-:W0:Y:S01]  /*0020*/  LDCU UR4, c[0x0][0x360] ;  /* 0x00006c00ff0477ac */ /* 0x000e220008000800 */
[----:B------:R-:W0:Y:S01]  /*0030*/  S2R R3, SR_CTAID.X ;  /* 0x0000000000037919 */ /* 0x000e220000002500 */
[----:B------:R-:W1:Y:S01]  /*0040*/  LDCU.64 UR6, c[0x0][0x390] ;  /* 0x00007200ff0677ac */ /* 0x000e620008000a00 */
[----:B0-----:R-:W-:-:S05]  /*0050*/  IMAD R0, R3, UR4, R0 ;  /* 0x0000000403007c24 */ /* 0x001fca000f8e0200 */
[----:B-1----:R-:W-:-:S04]  /*0060*/  ISETP.GE.U32.AND P0, PT, R0, UR6, PT ;  /* 0x0000000600007c0c */ /* 0x002fc8000bf06070 */
[----:B------:R-:W-:-:S13]  /*0070*/  ISETP.GE.U32.AND.EX P0, PT, RZ, UR7, PT, P0 ;  /* 0x00000007ff007c0c */ /* 0x000fda000bf06100 */
[----:B------:R-:W-:Y:S05]  /*0080*/  @P0 EXIT ;  /* 0x000000000000094d */ /* 0x000fea0003800000 */
[----:B------:R-:W0:Y:S01]  /*0090*/  LDCU.128 UR8, c[0x0][0x380] ;  /* 0x00007000ff0877ac */ /* 0x000e220008000c00 */
[----:B------:R-:W1:Y:S01]  /*00a0*/  LDCU.64 UR4, c[0x0][0x358] ;  /* 0x00006b00ff0477ac */ /* 0x000e620008000a00 */
[----:B0-----:R-:W-:-:S04]  /*00b0*/  LEA R8, P0, R0, UR10, 0x2 ;  /* 0x0000000a00087c11 */ /* 0x001fc8000f8010ff */
[----:B------:R-:W-:-:S05]  /*00c0*/  LEA.HI.X R9, R0, UR11, RZ, 0x2, P0 ;  /* 0x0000000b00097c11 */ /* 0x000fca00080f14ff */
[----:B-1----:R-:W2:Y:S01]  /*00d0*/  LDG.E R8, desc[UR4][R8.64] ;  /* 0x0000000408087981 */ /* 0x002ea2000c1e1900 */
[----:B------:R-:W-:-:S04]  /*00e0*/  LEA R4, P0, R0, UR8, 0x3 ;  /* 0x0000000800047c11 */ /* 0x000fc8000f8018ff */
[----:B------:R-:W-:-:S05]  /*00f0*/  LEA.HI.X R5, R0, UR9, RZ, 0x3, P0 ;  /* 0x0000000900057c11 */ /* 0x000fca00080f1cff */
[----:B------:R-:W3:Y:S01]  /*0100*/  LDG.E.64 R6, desc[UR4][R4.64] ;  /* 0x0000000404067981 */ /* 0x000ee2000c1e1b00 */
[----:B--2---:R-:W3:Y:S02]  /*0110*/  I2F.F64 R2, R8 ;  /* 0x0000000800027312 */ /* 0x004ee40000201c00 */
[----:B---3--:R-:W-:-:S07]  /*0120*/  DADD R2, R2, R6 ;  /* 0x0000000002027229 */ /* 0x008fce0000000006 */
[----:B------:R-:W-:Y:S01]  /*0130*/  STG.E.64 desc[UR4][R4.64], R2 ;  /* 0x0000000204007986 */ /* 0x000fe2000c101b04 */
[----:B------:R-:W-:Y:S05]  /*0140*/  EXIT ;  /* 0x000000000000794d */ /* 0x000fea0003800000 */
.L_x_0:
[----:B------:R-:W-:-:S00]  /*0150*/  BRA `(.L_x_0) ;  /* 0xfffffffc00fc7947 */ /* 0x000fc0000383ffff */
[----:B------:R-:W-:-:S00]  /*0160*/  NOP ;  /* 0x0000000000007918 */ /* 0x000fc00000000000 */
        /* <DEDUP_REMOVED lines=9> */
.L_x_3:


//--------------------- .text._Z7kernelBPim       --------------------------
	.section	.text._Z7kernelBPim,"ax",@progbits
	.align	128
        .global         _Z7kernelBPim
        .type           _Z7kernelBPim,@function
        .size           _Z7kernelBPim,(.L_x_4 - _Z7kernelBPim)
        .other          _Z7kernelBPim,@"STO_CUDA_ENTRY STV_DEFAULT"
_Z7kernelBPim:
.text._Z7kernelBPim:
        /* <DEDUP_REMOVED lines=9> */
[----:B------:R-:W0:Y:S01]  /*0090*/  LDCU.64 UR6, c[0x0][0x380] ;  /* 0x00007000ff0677ac */ /* 0x000e220008000a00 */
[----:B------:R-:W-:Y:S01]  /*00a0*/  IMAD.MOV.U32 R5, RZ, RZ, 0x3 ;  /* 0x00000003ff057424 */ /* 0x000fe200078e00ff */
[----:B------:R-:W1:Y:S01]  /*00b0*/  LDCU.64 UR4, c[0x0][0x358] ;  /* 0x00006b00ff0477ac */ /* 0x000e620008000a00 */
[----:B0-----:R-:W-:-:S04]  /*00c0*/  LEA R2, P0, R0, UR6, 0x2 ;  /* 0x0000000600027c11 */ /* 0x001fc8000f8010ff */
[----:B------:R-:W-:-:S05]  /*00d0*/  LEA.HI.X R3, R0, UR7, RZ, 0x2, P0 ;  /* 0x0000000700037c11 */ /* 0x000fca00080f14ff */
[----:B-1----:R-:W-:Y:S01]  /*00e0*/  STG.E desc[UR4][R2.64], R5 ;  /* 0x0000000502007986 */ /* 0x002fe2000c101904 */
[----:B------:R-:W-:Y:S05]  /*00f0*/  EXIT ;  /* 0x000000000000794d */ /* 0x000fea0003800000 */
.L_x_1:
        /* <DEDUP_REMOVED lines=16> */
.L_x_4:


//--------------------- .text._Z7kernelAPdm       --------------------------
	.section	.text._Z7kernelAPdm,"ax",@progbits
	.align	128
        .global         _Z7kernelAPdm
        .type           _Z7kernelAPdm,@function
        .size           _Z7kernelAPdm,(.L_x_5 - _Z7kernelAPdm)
        .other          _Z7kernelAPdm,@"STO_CUDA_ENTRY STV_DEFAULT"
_Z7kernelAPdm:
.text._Z7kernelAPdm:
        /* <DEDUP_REMOVED lines=10> */
[----:B------:R-:W1:Y:S01]  /*00a0*/  LDCU.64 UR4, c[0x0][0x358] ;  /* 0x00006b00ff0477ac */ /* 0x000e620008000a00 */
[----:B0-----:R-:W-:-:S04]  /*00b0*/  LEA R2, P0, R0, UR6, 0x3 ;  /* 0x0000000600027c11 */ /* 0x001fc8000f8018ff */
[----:B------:R-:W-:-:S05]  /*00c0*/  LEA.HI.X R3, R0, UR7, RZ, 0x3, P0 ;  /* 0x0000000700037c11 */ /* 0x000fca00080f1cff */
[----:B-1----:R-:W2:Y:S02]  /*00d0*/  LDG.E.64 R4, desc[UR4][R2.64] ;  /* 0x0000000402047981 */ /* 0x002ea4000c1e1b00 */
[----:B--2---:R-:W-:-:S07]  /*00e0*/  DADD R4, R4, R4 ;  /* 0x0000000004047229 */ /* 0x004fce0000000004 */
[----:B------:R-:W-:Y:S01]  /*00f0*/  STG.E.64 desc[UR4][R2.64], R4 ;  /* 0x0000000402007986 */ /* 0x000fe2000c101b04 */
[----:B------:R-:W-:Y:S05]  /*0100*/  EXIT ;  /* 0x000000000000794d */ /* 0x000fea0003800000 */
.L_x_2:
        /* <DEDUP_REMOVED lines=15> */
.L_x_5:


//--------------------- .nv.shared.reserved.0     --------------------------
	.section	.nv.shared.reserved.0,"aw",@nobits
	.weak		__nv_reservedSMEM_offset_0_alias
	.size		__nv_reservedSMEM_offset_0_alias, 0, 64
	.other		__nv_reservedSMEM_offset_0_alias,@"STO_CUDA_RESERVED_SHARED STV_DEFAULT"
__nv_reservedSMEM_offset_0_alias:
	.zero		0
	.zero		64


//--------------------- .nv.constant0._Z7kernelCPdPKim --------------------------
	.section	.nv.constant0._Z7kernelCPdPKim,"a",@progbits
	.sectionflags	@""
	.align	4
.nv.constant0._Z7kernelCPdPKim:
	.zero		920


//--------------------- .nv.constant0._Z7kernelBPim --------------------------
	.section	.nv.constant0._Z7kernelBPim,"a",@progbits
	.sectionflags	@""
	.align	4
.nv.constant0._Z7kernelBPim:
	.zero		912


//--------------------- .nv.constant0._Z7kernelAPdm --------------------------
	.section	.nv.constant0._Z7kernelAPdm,"a",@progbits
	.sectionflags	@""
	.align	4
.nv.constant0._Z7kernelAPdm:
	.zero		912


//--------------------- SYMBOLS --------------------------

	.type		.nv.reservedSmem.offset0,@object
	.size		.nv.reservedSmem.offset0,0x4
